//
// Generated by NVIDIA NVVM Compiler
//
// Compiler Build ID: CL-36424714
// Cuda compilation tools, release 13.0, V13.0.88
// Based on NVVM 20.0.0
//

.version 9.0
.target sm_100
.address_size 64

	// .globl	_Z11Insert_ElemPiS_S_S_
.extern .func  (.param .b32 func_retval0) vprintf
(
	.param .b64 vprintf_param_0,
	.param .b64 vprintf_param_1
)
;
.global .align 1 .b8 $str[70] = {84, 104, 114, 101, 97, 100, 73, 100, 32, 61, 32, 37, 100, 44, 32, 99, 104, 105, 108, 100, 73, 100, 32, 61, 32, 37, 100, 44, 32, 112, 97, 114, 73, 110, 100, 32, 61, 32, 37, 100, 44, 32, 99, 104, 105, 108, 100, 118, 97, 108, 32, 61, 32, 37, 100, 44, 32, 112, 97, 114, 86, 97, 108, 32, 61, 32, 37, 100, 10};
.global .align 1 .b8 $str$1[22] = {69, 110, 100, 32, 111, 102, 32, 116, 104, 114, 101, 97, 100, 73, 100, 32, 61, 32, 37, 100, 10};

.visible .entry _Z11Insert_ElemPiS_S_S_(
	.param .u64 .ptr .align 1 _Z11Insert_ElemPiS_S_S__param_0,
	.param .u64 .ptr .align 1 _Z11Insert_ElemPiS_S_S__param_1,
	.param .u64 .ptr .align 1 _Z11Insert_ElemPiS_S_S__param_2,
	.param .u64 .ptr .align 1 _Z11Insert_ElemPiS_S_S__param_3
)
{
	.local .align 8 .b8 	__local_depot0[24];
	.reg .b64 	%SP;
	.reg .b64 	%SPL;
	.reg .pred 	%p<4>;
	.reg .b32 	%r<34>;
	.reg .b64 	%rd<35>;

	mov.u64 	%SPL, __local_depot0;
	cvta.local.u64 	%SP, %SPL;
	ld.param.u64 	%rd7, [_Z11Insert_ElemPiS_S_S__param_0];
	ld.param.u64 	%rd8, [_Z11Insert_ElemPiS_S_S__param_1];
	ld.param.u64 	%rd9, [_Z11Insert_ElemPiS_S_S__param_2];
	ld.param.u64 	%rd10, [_Z11Insert_ElemPiS_S_S__param_3];
	cvta.to.global.u64 	%rd1, %rd7;
	cvta.to.global.u64 	%rd11, %rd8;
	cvta.to.global.u64 	%rd2, %rd10;
	cvta.to.global.u64 	%rd12, %rd9;
	add.u64 	%rd13, %SP, 0;
	add.u64 	%rd3, %SPL, 0;
	mov.u32 	%r9, %ctaid.x;
	mov.u32 	%r10, %ntid.x;
	mov.u32 	%r11, %tid.x;
	mad.lo.s32 	%r1, %r9, %r10, %r11;
	atom.global.inc.u32 	%r32, [%rd12], 11010;
	mul.wide.s32 	%rd14, %r32, 4;
	add.s64 	%rd15, %rd2, %rd14;
	mov.b32 	%r12, 1;
	st.global.u32 	[%rd15], %r12;
	mul.wide.s32 	%rd16, %r1, 4;
	add.s64 	%rd17, %rd11, %rd16;
	ld.global.u32 	%r13, [%rd17];
	add.s64 	%rd18, %rd1, %rd14;
	st.global.u32 	[%rd18], %r13;
	add.s32 	%r14, %r32, -1;
	shr.u32 	%r15, %r14, 31;
	add.s32 	%r16, %r14, %r15;
	shr.s32 	%r33, %r16, 1;
$L__BB0_1:
	mul.wide.s32 	%rd19, %r33, 4;
	add.s64 	%rd4, %rd2, %rd19;
	atom.relaxed.global.cas.b32 	%r17, [%rd4], 0, 1;
	setp.ne.s32 	%p1, %r17, 0;
	@%p1 bra 	$L__BB0_1;
	add.s64 	%rd5, %rd1, %rd19;
	ld.global.u32 	%r6, [%rd5];
	mul.wide.s32 	%rd21, %r32, 4;
	add.s64 	%rd6, %rd1, %rd21;
	ld.global.u32 	%r7, [%rd6];
	setp.le.s32 	%p2, %r6, %r7;
	@%p2 bra 	$L__BB0_5;
	st.local.v2.u32 	[%rd3], {%r1, %r32};
	st.local.v2.u32 	[%rd3+8], {%r33, %r7};
	st.local.u32 	[%rd3+16], %r6;
	mov.u64 	%rd27, $str;
	cvta.global.u64 	%rd28, %rd27;
	{ // callseq 1, 0
	.param .b64 param0;
	st.param.b64 	[param0], %rd28;
	.param .b64 param1;
	st.param.b64 	[param1], %rd13;
	.param .b32 retval0;
	call.uni (retval0), 
	vprintf, 
	(
	param0, 
	param1
	);
	ld.param.b32 	%r21, [retval0];
	} // callseq 1
	ld.global.u32 	%r23, [%rd5];
	ld.global.u32 	%r24, [%rd6];
	st.global.u32 	[%rd5], %r24;
	st.global.u32 	[%rd6], %r23;
	add.s64 	%rd31, %rd2, %rd21;
	mov.b32 	%r25, 0;
	st.global.u32 	[%rd31], %r25;
	add.s32 	%r26, %r33, -1;
	shr.u32 	%r27, %r26, 31;
	add.s32 	%r28, %r26, %r27;
	shr.s32 	%r8, %r28, 1;
	setp.ne.s32 	%p3, %r33, 0;
	mov.u32 	%r32, %r33;
	mov.u32 	%r33, %r8;
	@%p3 bra 	$L__BB0_1;
	st.local.u32 	[%rd3], %r1;
	mov.u64 	%rd32, $str$1;
	cvta.global.u64 	%rd33, %rd32;
	{ // callseq 2, 0
	.param .b64 param0;
	st.param.b64 	[param0], %rd33;
	.param .b64 param1;
	st.param.b64 	[param1], %rd13;
	.param .b32 retval0;
	call.uni (retval0), 
	vprintf, 
	(
	param0, 
	param1
	);
	ld.param.b32 	%r29, [retval0];
	} // callseq 2
	mov.b32 	%r31, 0;
	st.global.u32 	[%rd2], %r31;
	bra.uni 	$L__BB0_6;
$L__BB0_5:
	st.local.u32 	[%rd3], %r1;
	mov.u64 	%rd22, $str$1;
	cvta.global.u64 	%rd23, %rd22;
	{ // callseq 0, 0
	.param .b64 param0;
	st.param.b64 	[param0], %rd23;
	.param .b64 param1;
	st.param.b64 	[param1], %rd13;
	.param .b32 retval0;
	call.uni (retval0), 
	vprintf, 
	(
	param0, 
	param1
	);
	ld.param.b32 	%r18, [retval0];
	} // callseq 0
	add.s64 	%rd26, %rd2, %rd21;
	mov.b32 	%r20, 0;
	st.global.u32 	[%rd26], %r20;
	st.global.u32 	[%rd4], %r20;
$L__BB0_6:
	ret;

}


// ===== COMPILED SASS (sm_100) =====

	.target	sm_100

	.elftype	@"ET_EXEC"


//--------------------- .note.nv.tkinfo           --------------------------
	.section	.note.nv.tkinfo,"",@"SHT_NOTE"
	.sectionflags	@"SHF_NOTE_NV_TKINFO"
	.tkinfo
        /*0018*/ 	.word	0x00000002
        /*0030*/ 	.string	""
        /*0030*/ 	.string	"ptxas"
        /*0030*/ 	.string	"Cuda compilation tools, release 13.0, V13.0.88"
        /*0030*/ 	.string	"Build cuda_13.0.r13.0/compiler.36424714_0"
        /*0030*/ 	.string	"-arch sm_100 -m 64 "



//--------------------- .note.nv.cuinfo           --------------------------
	.section	.note.nv.cuinfo,"",@"SHT_NOTE"
	.sectionflags	@"SHF_NOTE_NV_CUINFO"
        /*0018*/ 	.short	0x0002
        /*001a*/ 	.short	0x0064
        /*001c*/ 	.short	0x0082
	.zero		2


//--------------------- .nv.info                  --------------------------
	.section	.nv.info,"",@"SHT_CUDA_INFO"
	.align	4


	//----- nvinfo : EIATTR_REGCOUNT
	.align		4
        /*0000*/ 	.byte	0x04, 0x2f
        /*0002*/ 	.short	(.L_3 - .L_2)
	.align		4
.L_2:
        /*0004*/ 	.word	index@(_Z11Insert_ElemPiS_S_S_)
        /*0008*/ 	.word	0x00000020


	//----- nvinfo : EIATTR_FRAME_SIZE
	.align		4
.L_3:
        /*000c*/ 	.byte	0x04, 0x11
        /*000e*/ 	.short	(.L_5 - .L_4)
	.align		4
.L_4:
        /*0010*/ 	.word	index@(_Z11Insert_ElemPiS_S_S_)
        /*0014*/ 	.word	0x00000018


	//----- nvinfo : EIATTR_MIN_STACK_SIZE
	.align		4
.L_5:
        /*0018*/ 	.byte	0x04, 0x12
        /*001a*/ 	.short	(.L_7 - .L_6)
	.align		4
.L_6:
        /*001c*/ 	.word	index@(_Z11Insert_ElemPiS_S_S_)
        /*0020*/ 	.word	0x00000018
.L_7:


//--------------------- .nv.compat                --------------------------
	.section	.nv.compat,"",@"SHT_CUDA_COMPAT_INFO"
	.align	4
        /*0000*/ 	.byte	0x02, 0x09, 0x00, 0x00, 0x02, 0x02, 0x01, 0x00, 0x02, 0x05, 0x05, 0x00, 0x03, 0x07, 0x01, 0x01
        /*0010*/ 	.byte	0x02, 0x03, 0x00, 0x00, 0x02, 0x06, 0x01, 0x00, 0x04, 0x0b, 0x08, 0x00, 0x09, 0x00, 0x00, 0x00
        /*0020*/ 	.byte	0x00, 0x00, 0x00, 0x00


//--------------------- .nv.info._Z11Insert_ElemPiS_S_S_ --------------------------
	.section	.nv.info._Z11Insert_ElemPiS_S_S_,"",@"SHT_CUDA_INFO"
	.sectionflags	@""
	.align	4


	//----- nvinfo : EIATTR_CUDA_API_VERSION
	.align		4
        /*0000*/ 	.byte	0x04, 0x37
        /*0002*/ 	.short	(.L_9 - .L_8)
.L_8:
        /*0004*/ 	.word	0x00000082


	//----- nvinfo : EIATTR_KPARAM_INFO
	.align		4
.L_9:
        /*0008*/ 	.byte	0x04, 0x17
        /*000a*/ 	.short	(.L_11 - .L_10)
.L_10:
        /*000c*/ 	.word	0x00000000
        /*0010*/ 	.short	0x0003
        /*0012*/ 	.short	0x0018
        /*0014*/ 	.byte	0x00, 0xf5, 0x21, 0x00


	//----- nvinfo : EIATTR_KPARAM_INFO
	.align		4
.L_11:
        /*0018*/ 	.byte	0x04, 0x17
        /*001a*/ 	.short	(.L_13 - .L_12)
.L_12:
        /*001c*/ 	.word	0x00000000
        /*0020*/ 	.short	0x0002
        /*0022*/ 	.short	0x0010
        /*0024*/ 	.byte	0x00, 0xf5, 0x21, 0x00


	//----- nvinfo : EIATTR_KPARAM_INFO
	.align		4
.L_13:
        /*0028*/ 	.byte	0x04, 0x17
        /*002a*/ 	.short	(.L_15 - .L_14)
.L_14:
        /*002c*/ 	.word	0x00000000
        /*0030*/ 	.short	0x0001
        /*0032*/ 	.short	0x0008
        /*0034*/ 	.byte	0x00, 0xf5, 0x21, 0x00


	//----- nvinfo : EIATTR_KPARAM_INFO
	.align		4
.L_15:
        /*0038*/ 	.byte	0x04, 0x17
        /*003a*/ 	.short	(.L_17 - .L_16)
.L_16:
        /*003c*/ 	.word	0x00000000
        /*0040*/ 	.short	0x0000
        /*0042*/ 	.short	0x0000
        /*0044*/ 	.byte	0x00, 0xf5, 0x21, 0x00


	//----- nvinfo : EIATTR_SPARSE_MMA_MASK
	.align		4
.L_17:
        /*0048*/ 	.byte	0x03, 0x50
        /*004a*/ 	.short	0x0000


	//----- nvinfo : EIATTR_MAXREG_COUNT
	.align		4
        /*004c*/ 	.byte	0x03, 0x1b
        /*004e*/ 	.short	0x00ff


	//----- nvinfo : EIATTR_EXTERNS
	.align		4
        /*0050*/ 	.byte	0x04, 0x0f
        /*0052*/ 	.short	(.L_19 - .L_18)


	//   ....[0]....
	.align		4
.L_18:
        /*0054*/ 	.word	index@(vprintf)


	//----- nvinfo : EIATTR_MERCURY_ISA_VERSION
	.align		4
.L_19:
        /*0058*/ 	.byte	0x03, 0x5f
        /*005a*/ 	.short	0x0101


	//----- nvinfo : EIATTR_VRC_CTA_INIT_COUNT
	.align		4
        /*005c*/ 	.byte	0x02, 0x4a
	.zero		1
	.zero		1


	//----- nvinfo : EIATTR_SYSCALL_OFFSETS
	.align		4
        /*0060*/ 	.byte	0x04, 0x46
        /*0062*/ 	.short	(.L_21 - .L_20)


	//   ....[0]....
.L_20:
        /*0064*/ 	.word	0x000003a0


	//   ....[1]....
        /*0068*/ 	.word	0x00000530


	//   ....[2]....
        /*006c*/ 	.word	0x00000610


	//----- nvinfo : EIATTR_EXIT_INSTR_OFFSETS
	.align		4
.L_21:
        /*0070*/ 	.byte	0x04, 0x1c
        /*0072*/ 	.short	(.L_23 - .L_22)


	//   ....[0]....
.L_22:
        /*0074*/ 	.word	0x00000560


	//   ....[1]....
        /*0078*/ 	.word	0x00000660


	//----- nvinfo : EIATTR_CRS_STACK_SIZE
	.align		4
.L_23:
        /*007c*/ 	.byte	0x04, 0x1e
        /*007e*/ 	.short	(.L_25 - .L_24)
.L_24:
        /*0080*/ 	.word	0x00000000


	//----- nvinfo : EIATTR_CBANK_PARAM_SIZE
	.align		4
.L_25:
        /*0084*/ 	.byte	0x03, 0x19
        /*0086*/ 	.short	0x0020


	//----- nvinfo : EIATTR_PARAM_CBANK
	.align		4
        /*0088*/ 	.byte	0x04, 0x0a
        /*008a*/ 	.short	(.L_27 - .L_26)
	.align		4
.L_26:
        /*008c*/ 	.word	index@(.nv.constant0._Z11Insert_ElemPiS_S_S_)
        /*0090*/ 	.short	0x0380
        /*0092*/ 	.short	0x0020


	//----- nvinfo : EIATTR_SW_WAR
	.align		4
.L_27:
        /*0094*/ 	.byte	0x04, 0x36
        /*0096*/ 	.short	(.L_29 - .L_28)
.L_28:
        /*0098*/ 	.word	0x00000008
.L_29:


//--------------------- .nv.callgraph             --------------------------
	.section	.nv.callgraph,"",@"SHT_CUDA_CALLGRAPH"
	.align	4
	.sectionentsize	8
	.align		4
        /*0000*/ 	.word	0x00000000
	.align		4
        /*0004*/ 	.word	0xffffffff
	.align		4
        /*0008*/ 	.word	index@(_Z11Insert_ElemPiS_S_S_)
	.align		4
        /*000c*/ 	.word	index@(vprintf)
	.align		4
        /*0010*/ 	.word	0x00000000
	.align		4
        /*0014*/ 	.word	0xfffffffe
	.align		4
        /*0018*/ 	.word	0x00000000
	.align		4
        /*001c*/ 	.word	0xfffffffd
	.align		4
        /*0020*/ 	.word	0x00000000
	.align		4
        /*0024*/ 	.word	0xfffffffc


//--------------------- .nv.constant4             --------------------------
	.section	.nv.constant4,"a",@progbits
	.align	8
	.align		8
.nv.constant4:
        /*0000*/ 	.dword	vprintf
	.align		8
        /*0008*/ 	.dword	$str
	.align		8
        /*0010*/ 	.dword	$str$1


//--------------------- .text._Z11Insert_ElemPiS_S_S_ --------------------------
	.section	.text._Z11Insert_ElemPiS_S_S_,"ax",@progbits
	.align	128
        .global         _Z11Insert_ElemPiS_S_S_
        .type           _Z11Insert_ElemPiS_S_S_,@function
        .size           _Z11Insert_ElemPiS_S_S_,(.L_x_10 - _Z11Insert_ElemPiS_S_S_)
        .other          _Z11Insert_ElemPiS_S_S_,@"STO_CUDA_ENTRY STV_DEFAULT"
_Z11Insert_ElemPiS_S_S_:
.text._Z11Insert_ElemPiS_S_S_:
[----:B------:R-:W0:Y:S08]  /*0000*/  LDC R1, c[0x0][0x37c] ;  /* 0x0000df00ff017b82 */ /* 0x000e300000000800 */
[----:B------:R-:W1:Y:S01]  /*0010*/  LDC.64 R4, c[0x0][0x390] ;  /* 0x0000e400ff047b82 */ /* 0x000e620000000a00 */
[----:B------:R-:W1:Y:S01]  /*0020*/  LDCU.64 UR36, c[0x0][0x358] ;  /* 0x00006b00ff2477ac */ /* 0x000e620008000a00 */
[----:B------:R-:W-:Y:S01]  /*0030*/  IMAD.MOV.U32 R3, RZ, RZ, 0x2b02 ;  /* 0x00002b02ff037424 */ /* 0x000fe200078e00ff */
[----:B------:R-:W2:Y:S01]  /*0040*/  S2R R11, SR_TID.X ;  /* 0x00000000000b7919 */ /* 0x000ea20000002100 */
[----:B0-----:R-:W-:Y:S01]  /*0050*/  VIADD R1, R1, 0xffffffe8 ;  /* 0xffffffe801017836 */ /* 0x001fe20000000000 */
[----:B------:R-:W0:Y:S03]  /*0060*/  LDCU UR5, c[0x0][0x2fc] ;  /* 0x00005f80ff0577ac */ /* 0x000e260008000800 */
[----:B------:R-:W2:Y:S08]  /*0070*/  S2UR UR4, SR_CTAID.X ;  /* 0x00000000000479c3 */ /* 0x000eb00000002500 */
[----:B------:R-:W3:Y:S01]  /*0080*/  LDC.64 R6, c[0x0][0x398] ;  /* 0x0000e600ff067b82 */ /* 0x000ee20000000a00 */
[----:B-1----:R1:W3:Y:S07]  /*0090*/  ATOMG.E.INC.STRONG.GPU PT, R3, desc[UR36][R4.64], R3 ;  /* 0x80000003040379a8 */ /* 0x0022ee00099ef124 */
[----:B------:R-:W2:Y:S08]  /*00a0*/  LDC R2, c[0x0][0x360] ;  /* 0x0000d800ff027b82 */ /* 0x000eb00000000800 */
[----:B------:R-:W4:Y:S08]  /*00b0*/  LDC.64 R8, c[0x0][0x388] ;  /* 0x0000e200ff087b82 */ /* 0x000f300000000a00 */
[----:B-1----:R-:W1:Y:S01]  /*00c0*/  LDC.64 R4, c[0x0][0x380] ;  /* 0x0000e000ff047b82 */ /* 0x002e620000000a00 */
[----:B--2---:R-:W-:-:S02]  /*00d0*/  IMAD R2, R2, UR4, R11 ;  /* 0x0000000402027c24 */ /* 0x004fc4000f8e020b */
[----:B------:R-:W-:Y:S02]  /*00e0*/  HFMA2 R11, -RZ, RZ, 0, 5.9604644775390625e-08 ;  /* 0x00000001ff0b7431 */ /* 0x000fe400000001ff */
[----:B----4-:R-:W-:-:S04]  /*00f0*/  IMAD.WIDE R8, R2, 0x4, R8 ;  /* 0x0000000402087825 */ /* 0x010fc800078e0208 */
[----:B---3--:R-:W-:-:S05]  /*0100*/  IMAD.WIDE R6, R3, 0x4, R6 ;  /* 0x0000000403067825 */ /* 0x008fca00078e0206 */
[----:B------:R2:W-:Y:S04]  /*0110*/  STG.E desc[UR36][R6.64], R11 ;  /* 0x0000000b06007986 */ /* 0x0005e8000c101924 */
[----:B------:R-:W3:Y:S01]  /*0120*/  LDG.E R9, desc[UR36][R8.64] ;  /* 0x0000002408097981 */ /* 0x000ee2000c1e1900 */
[C---:B-1----:R-:W-:Y:S01]  /*0130*/  IMAD.WIDE R4, R3.reuse, 0x4, R4 ;  /* 0x0000000403047825 */ /* 0x042fe200078e0204 */
[----:B------:R-:W1:Y:S01]  /*0140*/  LDCU UR4, c[0x0][0x2f8] ;  /* 0x00005f00ff0477ac */ /* 0x000e620008000800 */
[----:B------:R-:W-:Y:S02]  /*0150*/  BSSY.RECONVERGENT B7, `(.L_x_0) ;  /* 0x0000042000077945 */ /* 0x000fe40003800200 */
[----:B------:R-:W-:-:S05]  /*0160*/  VIADD R0, R3, 0xffffffff ;  /* 0xffffffff03007836 */ /* 0x000fca0000000000 */
[----:B------:R-:W-:-:S04]  /*0170*/  LEA.HI R0, R0, R0, RZ, 0x1 ;  /* 0x0000000000007211 */ /* 0x000fc800078f08ff */
[----:B------:R-:W-:Y:S02]  /*0180*/  SHF.R.S32.HI R22, RZ, 0x1, R0 ;  /* 0x00000001ff167819 */ /* 0x000fe40000011400 */
[----:B-1----:R-:W-:-:S05]  /*0190*/  IADD3 R25, P0, PT, R1, UR4, RZ ;  /* 0x0000000401197c10 */ /* 0x002fca000ff1e0ff */
[----:B0-----:R-:W-:Y:S01]  /*01a0*/  IMAD.X R24, RZ, RZ, UR5, P0 ;  /* 0x00000005ff187e24 */ /* 0x001fe200080e06ff */
[----:B---3--:R2:W-:Y:S07]  /*01b0*/  STG.E desc[UR36][R4.64], R9 ;  /* 0x0000000904007986 */ /* 0x0085ee000c101924 */
.L_x_6:
[----:B0-----:R-:W0:Y:S01]  /*01c0*/  LDC.64 R28, c[0x0][0x398] ;  /* 0x0000e600ff1c7b82 */ /* 0x001e220000000a00 */
[----:B--2---:R-:W-:Y:S01]  /*01d0*/  MOV R5, 0x1 ;  /* 0x0000000100057802 */ /* 0x004fe20000000f00 */
[----:B------:R-:W-:Y:S01]  /*01e0*/  IMAD.MOV.U32 R4, RZ, RZ, RZ ;  /* 0x000000ffff047224 */ /* 0x000fe200078e00ff */
[----:B------:R-:W-:Y:S05]  /*01f0*/  YIELD ;  /* 0x0000000000007946 */ /* 0x000fea0003800000 */
[----:B0-----:R-:W-:-:S05]  /*0200*/  IMAD.WIDE R28, R22, 0x4, R28 ;  /* 0x00000004161c7825 */ /* 0x001fca00078e021c */
[----:B------:R-:W2:Y:S01]  /*0210*/  ATOMG.E.CAS.STRONG.GPU PT, R0, [R28], R4, R5 ;  /* 0x000000041c0073a9 */ /* 0x000ea200001ee105 */
[----:B------:R-:W-:Y:S01]  /*0220*/  BSSY.RELIABLE B6, `(.L_x_1) ;  /* 0x0000027000067945 */ /* 0x000fe20003800100 */
[----:B--2---:R-:W-:-:S13]  /*0230*/  ISETP.NE.AND P0, PT, R0, RZ, PT ;  /* 0x000000ff0000720c */ /* 0x004fda0003f05270 */
[----:B------:R-:W-:Y:S05]  /*0240*/  @P0 BRA `(.L_x_2) ;  /* 0x0000000000900947 */ /* 0x000fea0003800000 */
[----:B------:R-:W0:Y:S02]  /*0250*/  LDC.64 R16, c[0x0][0x380] ;  /* 0x0000e000ff107b82 */ /* 0x000e240000000a00 */
[----:B0-----:R-:W-:-:S04]  /*0260*/  IMAD.WIDE R18, R22, 0x4, R16 ;  /* 0x0000000416127825 */ /* 0x001fc800078e0210 */
[----:B------:R-:W-:Y:S01]  /*0270*/  IMAD.WIDE R16, R3, 0x4, R16 ;  /* 0x0000000403107825 */ /* 0x000fe200078e0210 */
[----:B------:R-:W2:Y:S04]  /*0280*/  LDG.E R0, desc[UR36][R18.64] ;  /* 0x0000002412007981 */ /* 0x000ea8000c1e1900 */
[----:B------:R-:W2:Y:S01]  /*0290*/  LDG.E R23, desc[UR36][R16.64] ;  /* 0x0000002410177981 */ /* 0x000ea2000c1e1900 */
[----:B------:R-:W-:Y:S02]  /*02a0*/  MOV R26, R3 ;  /* 0x00000003001a7202 */ /* 0x000fe40000000f00 */
[----:B--2---:R-:W-:-:S13]  /*02b0*/  ISETP.GT.AND P0, PT, R0, R23, PT ;  /* 0x000000170000720c */ /* 0x004fda0003f04270 */
[----:B------:R-:W-:Y:S05]  /*02c0*/  @!P0 BREAK.RELIABLE B6 ;  /* 0x0000000000068942 */ /* 0x000fea0003800100 */
[----:B------:R-:W-:Y:S05]  /*02d0*/  @!P0 BRA `(.L_x_3) ;  /* 0x0000000000a48947 */ /* 0x000fea0003800000 */
[----:B------:R-:W-:Y:S01]  /*02e0*/  MOV R26, 0x0 ;  /* 0x00000000001a7802 */ /* 0x000fe20000000f00 */
[----:B------:R0:W-:Y:S01]  /*02f0*/  STL.64 [R1+0x8], R22 ;  /* 0x0000081601007387 */ /* 0x0001e20000100a00 */
[----:B------:R-:W1:Y:S01]  /*0300*/  LDCU.64 UR4, c[0x4][0x8] ;  /* 0x01000100ff0477ac */ /* 0x000e620008000a00 */
[----:B------:R-:W-:Y:S01]  /*0310*/  IMAD.MOV.U32 R27, RZ, RZ, R3 ;  /* 0x000000ffff1b7224 */ /* 0x000fe200078e0003 */
[----:B------:R0:W2:Y:S01]  /*0320*/  LDC.64 R8, c[0x4][R26] ;  /* 0x010000001a087b82 */ /* 0x0000a20000000a00 */
[----:B------:R0:W-:Y:S01]  /*0330*/  STL [R1+0x10], R0 ;  /* 0x0000100001007387 */ /* 0x0001e20000100800 */
[----:B------:R-:W-:Y:S01]  /*0340*/  MOV R6, R25 ;  /* 0x0000001900067202 */ /* 0x000fe20000000f00 */
[----:B------:R-:W-:Y:S02]  /*0350*/  IMAD.MOV.U32 R7, RZ, RZ, R24 ;  /* 0x000000ffff077224 */ /* 0x000fe400078e0018 */
[----:B------:R0:W-:Y:S01]  /*0360*/  STL.64 [R1], R2 ;  /* 0x0000000201007387 */ /* 0x0001e20000100a00 */
[----:B-1----:R-:W-:Y:S01]  /*0370*/  IMAD.U32 R4, RZ, RZ, UR4 ;  /* 0x00000004ff047e24 */ /* 0x002fe2000f8e00ff */
[----:B0-----:R-:W-:-:S07]  /*0380*/  MOV R5, UR5 ;  /* 0x0000000500057c02 */ /* 0x001fce0008000f00 */
[----:B------:R-:W-:-:S07]  /*0390*/  LEPC R20, `(.L_x_4) ;  /* 0x000000001014794e */ /* 0x000fce0000000000 */
[----:B--2---:R-:W-:Y:S05]  /*03a0*/  CALL.ABS.NOINC R8 ;  /* 0x0000000008007343 */ /* 0x004fea0003c00000 */
.L_x_4:
[----:B------:R-:W2:Y:S01]  /*03b0*/  LDG.E R9, desc[UR36][R16.64] ;  /* 0x0000002410097981 */ /* 0x000ea2000c1e1900 */
[----:B------:R-:W0:Y:S03]  /*03c0*/  LDC.64 R4, c[0x0][0x398] ;  /* 0x0000e600ff047b82 */ /* 0x000e260000000a00 */
[----:B------:R-:W3:Y:S01]  /*03d0*/  LDG.E R7, desc[UR36][R18.64] ;  /* 0x0000002412077981 */ /* 0x000ee2000c1e1900 */
[C---:B------:R-:W-:Y:S01]  /*03e0*/  ISETP.NE.AND P0, PT, R22.reuse, RZ, PT ;  /* 0x000000ff1600720c */ /* 0x040fe20003f05270 */
[----:B------:R-:W-:Y:S01]  /*03f0*/  IMAD.MOV.U32 R3, RZ, RZ, R22 ;  /* 0x000000ffff037224 */ /* 0x000fe200078e0016 */
[----:B------:R-:W-:-:S04]  /*0400*/  IADD3 R0, PT, PT, R22, -0x1, RZ ;  /* 0xffffffff16007810 */ /* 0x000fc80007ffe0ff */
[----:B------:R-:W-:-:S04]  /*0410*/  LEA.HI R0, R0, R0, RZ, 0x1 ;  /* 0x0000000000007211 */ /* 0x000fc800078f08ff */
[----:B------:R-:W-:-:S04]  /*0420*/  SHF.R.S32.HI R0, RZ, 0x1, R0 ;  /* 0x00000001ff007819 */ /* 0x000fc80000011400 */
[----:B------:R-:W-:Y:S01]  /*0430*/  MOV R22, R0 ;  /* 0x0000000000167202 */ /* 0x000fe20000000f00 */
[----:B0-----:R-:W-:Y:S01]  /*0440*/  IMAD.WIDE R4, R27, 0x4, R4 ;  /* 0x000000041b047825 */ /* 0x001fe200078e0204 */
[----:B--2---:R0:W-:Y:S04]  /*0450*/  STG.E desc[UR36][R18.64], R9 ;  /* 0x0000000912007986 */ /* 0x0041e8000c101924 */
[----:B---3--:R0:W-:Y:S04]  /*0460*/  STG.E desc[UR36][R16.64], R7 ;  /* 0x0000000710007986 */ /* 0x0081e8000c101924 */
[----:B------:R0:W-:Y:S01]  /*0470*/  STG.E desc[UR36][R4.64], RZ ;  /* 0x000000ff04007986 */ /* 0x0001e2000c101924 */
[----:B------:R-:W-:Y:S05]  /*0480*/  @!P0 BRA `(.L_x_5) ;  /* 0x0000000000088947 */ /* 0x000fea0003800000 */
.L_x_2:
[----:B------:R-:W-:Y:S05]  /*0490*/  BSYNC.RELIABLE B6 ;  /* 0x0000000000067941 */ /* 0x000fea0003800100 */
.L_x_1:
[----:B------:R-:W-:Y:S05]  /*04a0*/  BRA `(.L_x_6) ;  /* 0xfffffffc00447947 */ /* 0x000fea000383ffff */
.L_x_5:
[----:B------:R1:W-:Y:S01]  /*04b0*/  STL [R1], R2 ;  /* 0x0000000201007387 */ /* 0x0003e20000100800 */
[----:B------:R-:W2:Y:S01]  /*04c0*/  LDC.64 R26, c[0x4][R26] ;  /* 0x010000001a1a7b82 */ /* 0x000ea20000000a00 */
[----:B------:R-:W3:Y:S01]  /*04d0*/  LDCU.64 UR4, c[0x4][0x10] ;  /* 0x01000200ff0477ac */ /* 0x000ee20008000a00 */
[----:B------:R-:W-:Y:S01]  /*04e0*/  IMAD.MOV.U32 R6, RZ, RZ, R25 ;  /* 0x000000ffff067224 */ /* 0x000fe200078e0019 */
[----:B0-----:R-:W-:Y:S01]  /*04f0*/  MOV R7, R24 ;  /* 0x0000001800077202 */ /* 0x001fe20000000f00 */
[----:B---3--:R-:W-:Y:S01]  /*0500*/  IMAD.U32 R4, RZ, RZ, UR4 ;  /* 0x00000004ff047e24 */ /* 0x008fe2000f8e00ff */
[----:B-1----:R-:W-:-:S07]  /*0510*/  MOV R5, UR5 ;  /* 0x0000000500057c02 */ /* 0x002fce0008000f00 */
[----:B------:R-:W-:-:S07]  /*0520*/  LEPC R20, `(.L_x_7) ;  /* 0x000000001014794e */ /* 0x000fce0000000000 */
[----:B--2---:R-:W-:Y:S05]  /*0530*/  CALL.ABS.NOINC R26 ;  /* 0x000000001a007343 */ /* 0x004fea0003c00000 */
.L_x_7:
[----:B------:R-:W0:Y:S02]  /*0540*/  LDC.64 R2, c[0x0][0x398] ;  /* 0x0000e600ff027b82 */ /* 0x000e240000000a00 */
[----:B0-----:R-:W-:Y:S01]  /*0550*/  STG.E desc[UR36][R2.64], RZ ;  /* 0x000000ff02007986 */ /* 0x001fe2000c101924 */
[----:B------:R-:W-:Y:S05]  /*0560*/  EXIT ;  /* 0x000000000000794d */ /* 0x000fea0003800000 */
.L_x_3:
[----:B------:R-:W-:Y:S05]  /*0570*/  BSYNC.RECONVERGENT B7 ;  /* 0x0000000000077941 */ /* 0x000fea0003800200 */
.L_x_0:
[----:B------:R-:W-:Y:S01]  /*0580*/  MOV R0, 0x0 ;  /* 0x0000000000007802 */ /* 0x000fe20000000f00 */
[----:B------:R0:W-:Y:S01]  /*0590*/  STL [R1], R2 ;  /* 0x0000000201007387 */ /* 0x0001e20000100800 */
[----:B------:R-:W1:Y:S01]  /*05a0*/  LDCU.64 UR4, c[0x4][0x10] ;  /* 0x01000200ff0477ac */ /* 0x000e620008000a00 */
[----:B------:R-:W-:Y:S01]  /*05b0*/  IMAD.MOV.U32 R6, RZ, RZ, R25 ;  /* 0x000000ffff067224 */ /* 0x000fe200078e0019 */
[----:B------:R0:W2:Y:S01]  /*05c0*/  LDC.64 R8, c[0x4][R0] ;  /* 0x0100000000087b82 */ /* 0x0000a20000000a00 */
[----:B------:R-:W-:Y:S01]  /*05d0*/  MOV R7, R24 ;  /* 0x0000001800077202 */ /* 0x000fe20000000f00 */
[----:B-1----:R-:W-:Y:S01]  /*05e0*/  IMAD.U32 R4, RZ, RZ, UR4 ;  /* 0x00000004ff047e24 */ /* 0x002fe2000f8e00ff */
[----:B0-----:R-:W-:-:S07]  /*05f0*/  MOV R5, UR5 ;  /* 0x0000000500057c02 */ /* 0x001fce0008000f00 */
[----:B------:R-:W-:-:S07]  /*0600*/  LEPC R20, `(.L_x_8) ;  /* 0x000000001014794e */ /* 0x000fce0000000000 */
[----:B--2---:R-:W-:Y:S05]  /*0610*/  CALL.ABS.NOINC R8 ;  /* 0x0000000008007343 */ /* 0x004fea0003c00000 */
.L_x_8:
[----:B------:R-:W0:Y:S02]  /*0620*/  LDC.64 R2, c[0x0][0x398] ;  /* 0x0000e600ff027b82 */ /* 0x000e240000000a00 */
[----:B0-----:R-:W-:-:S05]  /*0630*/  IMAD.WIDE R26, R26, 0x4, R2 ;  /* 0x000000041a1a7825 */ /* 0x001fca00078e0202 */
[----:B------:R-:W-:Y:S04]  /*0640*/  STG.E desc[UR36][R26.64], RZ ;  /* 0x000000ff1a007986 */ /* 0x000fe8000c101924 */
[----:B------:R-:W-:Y:S01]  /*0650*/  STG.E desc[UR36][R28.64], RZ ;  /* 0x000000ff1c007986 */ /* 0x000fe2000c101924 */
[----:B------:R-:W-:Y:S05]  /*0660*/  EXIT ;  /* 0x000000000000794d */ /* 0x000fea0003800000 */
.L_x_9:
[----:B------:R-:W-:-:S00]  /*0670*/  BRA `(.L_x_9) ;  /* 0xfffffffc00fc7947 */ /* 0x000fc0000383ffff */
[----:B------:R-:W-:-:S00]  /*0680*/  NOP ;  /* 0x0000000000007918 */ /* 0x000fc00000000000 */
[----:B------:R-:W-:-:S00]  /*0690*/  NOP ;  /* 0x0000000000007918 */ /* 0x000fc00000000000 */
[----:B------:R-:W-:-:S00]  /*06a0*/  NOP ;  /* 0x0000000000007918 */ /* 0x000fc00000000000 */
[----:B------:R-:W-:-:S00]  /*06b0*/  NOP ;  /* 0x0000000000007918 */ /* 0x000fc00000000000 */
[----:B------:R-:W-:-:S00]  /*06c0*/  NOP ;  /* 0x0000000000007918 */ /* 0x000fc00000000000 */
[----:B------:R-:W-:-:S00]  /*06d0*/  NOP ;  /* 0x0000000000007918 */ /* 0x000fc00000000000 */
[----:B------:R-:W-:-:S00]  /*06e0*/  NOP ;  /* 0x0000000000007918 */ /* 0x000fc00000000000 */
[----:B------:R-:W-:-:S00]  /*06f0*/  NOP ;  /* 0x0000000000007918 */ /* 0x000fc00000000000 */
.L_x_10:


//--------------------- .nv.global.init           --------------------------
	.section	.nv.global.init,"aw",@progbits
.nv.global.init:
	.type		$str$1,@object
	.size		$str$1,($str - $str$1)
$str$1:
        /*0000*/ 	.byte	0x45, 0x6e, 0x64, 0x20, 0x6f, 0x66, 0x20, 0x74, 0x68, 0x72, 0x65, 0x61, 0x64, 0x49, 0x64, 0x20
        /*0010*/ 	.byte	0x3d, 0x20, 0x25, 0x64, 0x0a, 0x00
	.type		$str,@object
	.size		$str,(.L_0 - $str)
$str:
        /*0016*/ 	.byte	0x54, 0x68, 0x72, 0x65, 0x61, 0x64, 0x49, 0x64, 0x20, 0x3d, 0x20, 0x25, 0x64, 0x2c, 0x20, 0x63
        /*0026*/ 	.byte	0x68, 0x69, 0x6c, 0x64, 0x49, 0x64, 0x20, 0x3d, 0x20, 0x25, 0x64, 0x2c, 0x20, 0x70, 0x61, 0x72
        /*0036*/ 	.byte	0x49, 0x6e, 0x64, 0x20, 0x3d, 0x20, 0x25, 0x64, 0x2c, 0x20, 0x63, 0x68, 0x69, 0x6c, 0x64, 0x76
        /*0046*/ 	.byte	0x61, 0x6c, 0x20, 0x3d, 0x20, 0x25, 0x64, 0x2c, 0x20, 0x70, 0x61, 0x72, 0x56, 0x61, 0x6c, 0x20
        /*0056*/ 	.byte	0x3d, 0x20, 0x25, 0x64, 0x0a, 0x00
.L_0:


//--------------------- .nv.shared.reserved.0     --------------------------
	.section	.nv.shared.reserved.0,"aw",@nobits
	.weak		__nv_reservedSMEM_offset_0_alias
	.size		__nv_reservedSMEM_offset_0_alias, 0, 64
	.other		__nv_reservedSMEM_offset_0_alias,@"STO_CUDA_RESERVED_SHARED STV_DEFAULT"
__nv_reservedSMEM_offset_0_alias:
	.zero		0
	.zero		64


//--------------------- .nv.constant0._Z11Insert_ElemPiS_S_S_ --------------------------
	.section	.nv.constant0._Z11Insert_ElemPiS_S_S_,"a",@progbits
	.sectionflags	@""
	.align	4
.nv.constant0._Z11Insert_ElemPiS_S_S_:
	.zero		928


//--------------------- SYMBOLS --------------------------

	.type		.nv.reservedSmem.offset0,@object
	.size		.nv.reservedSmem.offset0,0x4
	.type		vprintf,@function
